//
// Generated by NVIDIA NVVM Compiler
//
// Compiler Build ID: CL-36424714
// Cuda compilation tools, release 13.0, V13.0.88
// Based on NVVM 20.0.0
//

.version 9.0
.target sm_100
.address_size 64

	// .globl	_Z7dkernelPji

.visible .entry _Z7dkernelPji(
	.param .u64 .ptr .align 1 _Z7dkernelPji_param_0,
	.param .u32 _Z7dkernelPji_param_1
)
{
	.reg .pred 	%p<2>;
	.reg .b32 	%r<7>;
	.reg .b64 	%rd<5>;

	ld.param.u64 	%rd1, [_Z7dkernelPji_param_0];
	ld.param.u32 	%r2, [_Z7dkernelPji_param_1];
	mov.u32 	%r3, %ctaid.x;
	mov.u32 	%r4, %ntid.x;
	mov.u32 	%r5, %tid.x;
	mad.lo.s32 	%r1, %r3, %r4, %r5;
	setp.ge.u32 	%p1, %r1, %r2;
	@%p1 bra 	$L__BB0_2;
	cvta.to.global.u64 	%rd2, %rd1;
	mul.wide.u32 	%rd3, %r1, 4;
	add.s64 	%rd4, %rd2, %rd3;
	mov.b32 	%r6, 0;
	st.global.u32 	[%rd4], %r6;
$L__BB0_2:
	ret;

}
	// .globl	_Z6kernelPji
.visible .entry _Z6kernelPji(
	.param .u64 .ptr .align 1 _Z6kernelPji_param_0,
	.param .u32 _Z6kernelPji_param_1
)
{
	.reg .pred 	%p<2>;
	.reg .b32 	%r<6>;
	.reg .b64 	%rd<5>;

	ld.param.u64 	%rd1, [_Z6kernelPji_param_0];
	ld.param.u32 	%r2, [_Z6kernelPji_param_1];
	mov.u32 	%r3, %ctaid.x;
	mov.u32 	%r4, %ntid.x;
	mov.u32 	%r5, %tid.x;
	mad.lo.s32 	%r1, %r3, %r4, %r5;
	setp.ge.u32 	%p1, %r1, %r2;
	@%p1 bra 	$L__BB1_2;
	cvta.to.global.u64 	%rd2, %rd1;
	mul.wide.u32 	%rd3, %r1, 4;
	add.s64 	%rd4, %rd2, %rd3;
	st.global.u32 	[%rd4], %r1;
$L__BB1_2:
	ret;

}


// ===== COMPILED SASS (sm_100) =====

	.target	sm_100

	.elftype	@"ET_EXEC"


//--------------------- .note.nv.tkinfo           --------------------------
	.section	.note.nv.tkinfo,"",@"SHT_NOTE"
	.sectionflags	@"SHF_NOTE_NV_TKINFO"
	.tkinfo
        /*0018*/ 	.word	0x00000002
        /*0030*/ 	.string	""
        /*0030*/ 	.string	"ptxas"
        /*0030*/ 	.string	"Cuda compilation tools, release 13.0, V13.0.88"
        /*0030*/ 	.string	"Build cuda_13.0.r13.0/compiler.36424714_0"
        /*0030*/ 	.string	"-arch sm_100 -m 64 "



//--------------------- .note.nv.cuinfo           --------------------------
	.section	.note.nv.cuinfo,"",@"SHT_NOTE"
	.sectionflags	@"SHF_NOTE_NV_CUINFO"
        /*0018*/ 	.short	0x0002
        /*001a*/ 	.short	0x0064
        /*001c*/ 	.short	0x0082
	.zero		2


//--------------------- .nv.info                  --------------------------
	.section	.nv.info,"",@"SHT_CUDA_INFO"
	.align	4


	//----- nvinfo : EIATTR_REGCOUNT
	.align		4
        /*0000*/ 	.byte	0x04, 0x2f
        /*0002*/ 	.short	(.L_1 - .L_0)
	.align		4
.L_0:
        /*0004*/ 	.word	index@(_Z7dkernelPji)
        /*0008*/ 	.word	0x00000008


	//----- nvinfo : EIATTR_FRAME_SIZE
	.align		4
.L_1:
        /*000c*/ 	.byte	0x04, 0x11
        /*000e*/ 	.short	(.L_3 - .L_2)
	.align		4
.L_2:
        /*0010*/ 	.word	index@(_Z7dkernelPji)
        /*0014*/ 	.word	0x00000000


	//----- nvinfo : EIATTR_REGCOUNT
	.align		4
.L_3:
        /*0018*/ 	.byte	0x04, 0x2f
        /*001a*/ 	.short	(.L_5 - .L_4)
	.align		4
.L_4:
        /*001c*/ 	.word	index@(_Z6kernelPji)
        /*0020*/ 	.word	0x00000008


	//----- nvinfo : EIATTR_FRAME_SIZE
	.align		4
.L_5:
        /*0024*/ 	.byte	0x04, 0x11
        /*0026*/ 	.short	(.L_7 - .L_6)
	.align		4
.L_6:
        /*0028*/ 	.word	index@(_Z6kernelPji)
        /*002c*/ 	.word	0x00000000


	//----- nvinfo : EIATTR_MIN_STACK_SIZE
	.align		4
.L_7:
        /*0030*/ 	.byte	0x04, 0x12
        /*0032*/ 	.short	(.L_9 - .L_8)
	.align		4
.L_8:
        /*0034*/ 	.word	index@(_Z6kernelPji)
        /*0038*/ 	.word	0x00000000


	//----- nvinfo : EIATTR_MIN_STACK_SIZE
	.align		4
.L_9:
        /*003c*/ 	.byte	0x04, 0x12
        /*003e*/ 	.short	(.L_11 - .L_10)
	.align		4
.L_10:
        /*0040*/ 	.word	index@(_Z7dkernelPji)
        /*0044*/ 	.word	0x00000000
.L_11:


//--------------------- .nv.compat                --------------------------
	.section	.nv.compat,"",@"SHT_CUDA_COMPAT_INFO"
	.align	4
        /*0000*/ 	.byte	0x02, 0x09, 0x00, 0x00, 0x02, 0x02, 0x01, 0x00, 0x02, 0x05, 0x05, 0x00, 0x03, 0x07, 0x01, 0x01
        /*0010*/ 	.byte	0x02, 0x03, 0x00, 0x00, 0x02, 0x06, 0x01, 0x00, 0x04, 0x0b, 0x08, 0x00, 0x09, 0x00, 0x00, 0x00
        /*0020*/ 	.byte	0x00, 0x00, 0x00, 0x00


//--------------------- .nv.info._Z6kernelPji     --------------------------
	.section	.nv.info._Z6kernelPji,"",@"SHT_CUDA_INFO"
	.sectionflags	@""
	.align	4


	//----- nvinfo : EIATTR_CUDA_API_VERSION
	.align		4
        /*0000*/ 	.byte	0x04, 0x37
        /*0002*/ 	.short	(.L_13 - .L_12)
.L_12:
        /*0004*/ 	.word	0x00000082


	//----- nvinfo : EIATTR_KPARAM_INFO
	.align		4
.L_13:
        /*0008*/ 	.byte	0x04, 0x17
        /*000a*/ 	.short	(.L_15 - .L_14)
.L_14:
        /*000c*/ 	.word	0x00000000
        /*0010*/ 	.short	0x0001
        /*0012*/ 	.short	0x0008
        /*0014*/ 	.byte	0x00, 0xf0, 0x11, 0x00


	//----- nvinfo : EIATTR_KPARAM_INFO
	.align		4
.L_15:
        /*0018*/ 	.byte	0x04, 0x17
        /*001a*/ 	.short	(.L_17 - .L_16)
.L_16:
        /*001c*/ 	.word	0x00000000
        /*0020*/ 	.short	0x0000
        /*0022*/ 	.short	0x0000
        /*0024*/ 	.byte	0x00, 0xf5, 0x21, 0x00


	//----- nvinfo : EIATTR_SPARSE_MMA_MASK
	.align		4
.L_17:
        /*0028*/ 	.byte	0x03, 0x50
        /*002a*/ 	.short	0x0000


	//----- nvinfo : EIATTR_MAXREG_COUNT
	.align		4
        /*002c*/ 	.byte	0x03, 0x1b
        /*002e*/ 	.short	0x00ff


	//----- nvinfo : EIATTR_MERCURY_ISA_VERSION
	.align		4
        /*0030*/ 	.byte	0x03, 0x5f
        /*0032*/ 	.short	0x0101


	//----- nvinfo : EIATTR_VRC_CTA_INIT_COUNT
	.align		4
        /*0034*/ 	.byte	0x02, 0x4a
	.zero		1
	.zero		1


	//----- nvinfo : EIATTR_EXIT_INSTR_OFFSETS
	.align		4
        /*0038*/ 	.byte	0x04, 0x1c
        /*003a*/ 	.short	(.L_19 - .L_18)


	//   ....[0]....
.L_18:
        /*003c*/ 	.word	0x00000070


	//   ....[1]....
        /*0040*/ 	.word	0x000000c0


	//----- nvinfo : EIATTR_CBANK_PARAM_SIZE
	.align		4
.L_19:
        /*0044*/ 	.byte	0x03, 0x19
        /*0046*/ 	.short	0x000c


	//----- nvinfo : EIATTR_PARAM_CBANK
	.align		4
        /*0048*/ 	.byte	0x04, 0x0a
        /*004a*/ 	.short	(.L_21 - .L_20)
	.align		4
.L_20:
        /*004c*/ 	.word	index@(.nv.constant0._Z6kernelPji)
        /*0050*/ 	.short	0x0380
        /*0052*/ 	.short	0x000c


	//----- nvinfo : EIATTR_SW_WAR
	.align		4
.L_21:
        /*0054*/ 	.byte	0x04, 0x36
        /*0056*/ 	.short	(.L_23 - .L_22)
.L_22:
        /*0058*/ 	.word	0x00000008
.L_23:


//--------------------- .nv.info._Z7dkernelPji    --------------------------
	.section	.nv.info._Z7dkernelPji,"",@"SHT_CUDA_INFO"
	.sectionflags	@""
	.align	4


	//----- nvinfo : EIATTR_CUDA_API_VERSION
	.align		4
        /*0000*/ 	.byte	0x04, 0x37
        /*0002*/ 	.short	(.L_25 - .L_24)
.L_24:
        /*0004*/ 	.word	0x00000082


	//----- nvinfo : EIATTR_KPARAM_INFO
	.align		4
.L_25:
        /*0008*/ 	.byte	0x04, 0x17
        /*000a*/ 	.short	(.L_27 - .L_26)
.L_26:
        /*000c*/ 	.word	0x00000000
        /*0010*/ 	.short	0x0001
        /*0012*/ 	.short	0x0008
        /*0014*/ 	.byte	0x00, 0xf0, 0x11, 0x00


	//----- nvinfo : EIATTR_KPARAM_INFO
	.align		4
.L_27:
        /*0018*/ 	.byte	0x04, 0x17
        /*001a*/ 	.short	(.L_29 - .L_28)
.L_28:
        /*001c*/ 	.word	0x00000000
        /*0020*/ 	.short	0x0000
        /*0022*/ 	.short	0x0000
        /*0024*/ 	.byte	0x00, 0xf5, 0x21, 0x00


	//----- nvinfo : EIATTR_SPARSE_MMA_MASK
	.align		4
.L_29:
        /*0028*/ 	.byte	0x03, 0x50
        /*002a*/ 	.short	0x0000


	//----- nvinfo : EIATTR_MAXREG_COUNT
	.align		4
        /*002c*/ 	.byte	0x03, 0x1b
        /*002e*/ 	.short	0x00ff


	//----- nvinfo : EIATTR_MERCURY_ISA_VERSION
	.align		4
        /*0030*/ 	.byte	0x03, 0x5f
        /*0032*/ 	.short	0x0101


	//----- nvinfo : EIATTR_VRC_CTA_INIT_COUNT
	.align		4
        /*0034*/ 	.byte	0x02, 0x4a
	.zero		1
	.zero		1


	//----- nvinfo : EIATTR_EXIT_INSTR_OFFSETS
	.align		4
        /*0038*/ 	.byte	0x04, 0x1c
        /*003a*/ 	.short	(.L_31 - .L_30)


	//   ....[0]....
.L_30:
        /*003c*/ 	.word	0x00000070


	//   ....[1]....
        /*0040*/ 	.word	0x000000c0


	//----- nvinfo : EIATTR_CBANK_PARAM_SIZE
	.align		4
.L_31:
        /*0044*/ 	.byte	0x03, 0x19
        /*0046*/ 	.short	0x000c


	//----- nvinfo : EIATTR_PARAM_CBANK
	.align		4
        /*0048*/ 	.byte	0x04, 0x0a
        /*004a*/ 	.short	(.L_33 - .L_32)
	.align		4
.L_32:
        /*004c*/ 	.word	index@(.nv.constant0._Z7dkernelPji)
        /*0050*/ 	.short	0x0380
        /*0052*/ 	.short	0x000c


	//----- nvinfo : EIATTR_SW_WAR
	.align		4
.L_33:
        /*0054*/ 	.byte	0x04, 0x36
        /*0056*/ 	.short	(.L_35 - .L_34)
.L_34:
        /*0058*/ 	.word	0x00000008
.L_35:


//--------------------- .nv.callgraph             --------------------------
	.section	.nv.callgraph,"",@"SHT_CUDA_CALLGRAPH"
	.align	4
	.sectionentsize	8
	.align		4
        /*0000*/ 	.word	0x00000000
	.align		4
        /*0004*/ 	.word	0xffffffff
	.align		4
        /*0008*/ 	.word	0x00000000
	.align		4
        /*000c*/ 	.word	0xfffffffe
	.align		4
        /*0010*/ 	.word	0x00000000
	.align		4
        /*0014*/ 	.word	0xfffffffd
	.align		4
        /*0018*/ 	.word	0x00000000
	.align		4
        /*001c*/ 	.word	0xfffffffc


//--------------------- .text._Z6kernelPji        --------------------------
	.section	.text._Z6kernelPji,"ax",@progbits
	.align	128
        .global         _Z6kernelPji
        .type           _Z6kernelPji,@function
        .size           _Z6kernelPji,(.L_x_2 - _Z6kernelPji)
        .other          _Z6kernelPji,@"STO_CUDA_ENTRY STV_DEFAULT"
_Z6kernelPji:
.text._Z6kernelPji:
[----:B------:R-:W-:Y:S01]  /*0000*/  LDC R1, c[0x0][0x37c] ;  /* 0x0000df00ff017b82 */ /* 0x000fe20000000800 */
[----:B------:R-:W0:Y:S07]  /*0010*/  S2R R0, SR_TID.X ;  /* 0x0000000000007919 */ /* 0x000e2e0000002100 */
[----:B------:R-:W0:Y:S01]  /*0020*/  S2UR UR4, SR_CTAID.X ;  /* 0x00000000000479c3 */ /* 0x000e220000002500 */
[----:B------:R-:W1:Y:S07]  /*0030*/  LDCU UR5, c[0x0][0x388] ;  /* 0x00007100ff0577ac */ /* 0x000e6e0008000800 */
[----:B------:R-:W0:Y:S02]  /*0040*/  LDC R5, c[0x0][0x360] ;  /* 0x0000d800ff057b82 */ /* 0x000e240000000800 */
[----:B0-----:R-:W-:-:S05]  /*0050*/  IMAD R5, R5, UR4, R0 ;  /* 0x0000000405057c24 */ /* 0x001fca000f8e0200 */
[----:B-1----:R-:W-:-:S13]  /*0060*/  ISETP.GE.U32.AND P0, PT, R5, UR5, PT ;  /* 0x0000000505007c0c */ /* 0x002fda000bf06070 */
[----:B------:R-:W-:Y:S05]  /*0070*/  @P0 EXIT ;  /* 0x000000000000094d */ /* 0x000fea0003800000 */
[----:B------:R-:W0:Y:S01]  /*0080*/  LDC.64 R2, c[0x0][0x380] ;  /* 0x0000e000ff027b82 */ /* 0x000e220000000a00 */
[----:B------:R-:W1:Y:S01]  /*0090*/  LDCU.64 UR4, c[0x0][0x358] ;  /* 0x00006b00ff0477ac */ /* 0x000e620008000a00 */
[----:B0-----:R-:W-:-:S05]  /*00a0*/  IMAD.WIDE.U32 R2, R5, 0x4, R2 ;  /* 0x0000000405027825 */ /* 0x001fca00078e0002 */
[----:B-1----:R-:W-:Y:S01]  /*00b0*/  STG.E desc[UR4][R2.64], R5 ;  /* 0x0000000502007986 */ /* 0x002fe2000c101904 */
[----:B------:R-:W-:Y:S05]  /*00c0*/  EXIT ;  /* 0x000000000000794d */ /* 0x000fea0003800000 */
.L_x_0:
[----:B------:R-:W-:-:S00]  /*00d0*/  BRA `(.L_x_0) ;  /* 0xfffffffc00fc7947 */ /* 0x000fc0000383ffff */
[----:B------:R-:W-:-:S00]  /*00e0*/  NOP ;  /* 0x0000000000007918 */ /* 0x000fc00000000000 */
        /* <DEDUP_REMOVED lines=9> */
.L_x_2:


//--------------------- .text._Z7dkernelPji       --------------------------
	.section	.text._Z7dkernelPji,"ax",@progbits
	.align	128
        .global         _Z7dkernelPji
        .type           _Z7dkernelPji,@function
        .size           _Z7dkernelPji,(.L_x_3 - _Z7dkernelPji)
        .other          _Z7dkernelPji,@"STO_CUDA_ENTRY STV_DEFAULT"
_Z7dkernelPji:
.text._Z7dkernelPji:
        /* <DEDUP_REMOVED lines=11> */
[----:B-1----:R-:W-:Y:S01]  /*00b0*/  STG.E desc[UR4][R2.64], RZ ;  /* 0x000000ff02007986 */ /* 0x002fe2000c101904 */
[----:B------:R-:W-:Y:S05]  /*00c0*/  EXIT ;  /* 0x000000000000794d */ /* 0x000fea0003800000 */
.L_x_1:
        /* <DEDUP_REMOVED lines=11> */
.L_x_3:


//--------------------- .nv.shared.reserved.0     --------------------------
	.section	.nv.shared.reserved.0,"aw",@nobits
	.weak		__nv_reservedSMEM_offset_0_alias
	.size		__nv_reservedSMEM_offset_0_alias, 0, 64
	.other		__nv_reservedSMEM_offset_0_alias,@"STO_CUDA_RESERVED_SHARED STV_DEFAULT"
__nv_reservedSMEM_offset_0_alias:
	.zero		0
	.zero		64


//--------------------- .nv.constant0._Z6kernelPji --------------------------
	.section	.nv.constant0._Z6kernelPji,"a",@progbits
	.sectionflags	@""
	.align	4
.nv.constant0._Z6kernelPji:
	.zero		908


//--------------------- .nv.constant0._Z7dkernelPji --------------------------
	.section	.nv.constant0._Z7dkernelPji,"a",@progbits
	.sectionflags	@""
	.align	4
.nv.constant0._Z7dkernelPji:
	.zero		908


//--------------------- SYMBOLS --------------------------

	.type		.nv.reservedSmem.offset0,@object
	.size		.nv.reservedSmem.offset0,0x4
